//
// Generated by NVIDIA NVVM Compiler
//
// Compiler Build ID: CL-36424714
// Cuda compilation tools, release 13.0, V13.0.88
// Based on NVVM 20.0.0
//

.version 9.0
.target sm_100
.address_size 64

	// .globl	_Z6kernelv
.extern .func  (.param .b32 func_retval0) vprintf
(
	.param .b64 vprintf_param_0,
	.param .b64 vprintf_param_1
)
;
.global .align 1 .b8 $str[43] = {71, 80, 85, 32, 98, 111, 99, 107, 73, 100, 120, 32, 37, 105, 32, 116, 104, 114, 101, 97, 100, 73, 100, 120, 32, 37, 105, 58, 32, 72, 101, 108, 108, 111, 32, 87, 111, 114, 108, 100, 33, 10};

.visible .entry _Z6kernelv()
{
	.local .align 8 .b8 	__local_depot0[8];
	.reg .b64 	%SP;
	.reg .b64 	%SPL;
	.reg .b32 	%r<5>;
	.reg .b64 	%rd<5>;

	mov.u64 	%SPL, __local_depot0;
	cvta.local.u64 	%SP, %SPL;
	add.u64 	%rd1, %SP, 0;
	add.u64 	%rd2, %SPL, 0;
	mov.u32 	%r1, %ctaid.x;
	mov.u32 	%r2, %tid.x;
	st.local.v2.u32 	[%rd2], {%r1, %r2};
	mov.u64 	%rd3, $str;
	cvta.global.u64 	%rd4, %rd3;
	{ // callseq 0, 0
	.param .b64 param0;
	st.param.b64 	[param0], %rd4;
	.param .b64 param1;
	st.param.b64 	[param1], %rd1;
	.param .b32 retval0;
	call.uni (retval0), 
	vprintf, 
	(
	param0, 
	param1
	);
	ld.param.b32 	%r3, [retval0];
	} // callseq 0
	ret;

}


// ===== COMPILED SASS (sm_100) =====

	.target	sm_100

	.elftype	@"ET_EXEC"


//--------------------- .note.nv.tkinfo           --------------------------
	.section	.note.nv.tkinfo,"",@"SHT_NOTE"
	.sectionflags	@"SHF_NOTE_NV_TKINFO"
	.tkinfo
        /*0018*/ 	.word	0x00000002
        /*0030*/ 	.string	""
        /*0030*/ 	.string	"ptxas"
        /*0030*/ 	.string	"Cuda compilation tools, release 13.0, V13.0.88"
        /*0030*/ 	.string	"Build cuda_13.0.r13.0/compiler.36424714_0"
        /*0030*/ 	.string	"-arch sm_100 -m 64 "



//--------------------- .note.nv.cuinfo           --------------------------
	.section	.note.nv.cuinfo,"",@"SHT_NOTE"
	.sectionflags	@"SHF_NOTE_NV_CUINFO"
        /*0018*/ 	.short	0x0002
        /*001a*/ 	.short	0x0064
        /*001c*/ 	.short	0x0082
	.zero		2


//--------------------- .nv.info                  --------------------------
	.section	.nv.info,"",@"SHT_CUDA_INFO"
	.align	4


	//----- nvinfo : EIATTR_REGCOUNT
	.align		4
        /*0000*/ 	.byte	0x04, 0x2f
        /*0002*/ 	.short	(.L_2 - .L_1)
	.align		4
.L_1:
        /*0004*/ 	.word	index@(_Z6kernelv)
        /*0008*/ 	.word	0x00000018


	//----- nvinfo : EIATTR_FRAME_SIZE
	.align		4
.L_2:
        /*000c*/ 	.byte	0x04, 0x11
        /*000e*/ 	.short	(.L_4 - .L_3)
	.align		4
.L_3:
        /*0010*/ 	.word	index@(_Z6kernelv)
        /*0014*/ 	.word	0x00000008


	//----- nvinfo : EIATTR_MIN_STACK_SIZE
	.align		4
.L_4:
        /*0018*/ 	.byte	0x04, 0x12
        /*001a*/ 	.short	(.L_6 - .L_5)
	.align		4
.L_5:
        /*001c*/ 	.word	index@(_Z6kernelv)
        /*0020*/ 	.word	0x00000008
.L_6:


//--------------------- .nv.compat                --------------------------
	.section	.nv.compat,"",@"SHT_CUDA_COMPAT_INFO"
	.align	4
        /*0000*/ 	.byte	0x02, 0x09, 0x00, 0x00, 0x02, 0x02, 0x01, 0x00, 0x02, 0x05, 0x05, 0x00, 0x03, 0x07, 0x01, 0x01
        /*0010*/ 	.byte	0x02, 0x03, 0x00, 0x00, 0x02, 0x06, 0x01, 0x00, 0x04, 0x0b, 0x08, 0x00, 0x09, 0x00, 0x00, 0x00
        /*0020*/ 	.byte	0x00, 0x00, 0x00, 0x00


//--------------------- .nv.info._Z6kernelv       --------------------------
	.section	.nv.info._Z6kernelv,"",@"SHT_CUDA_INFO"
	.sectionflags	@""
	.align	4


	//----- nvinfo : EIATTR_CUDA_API_VERSION
	.align		4
        /*0000*/ 	.byte	0x04, 0x37
        /*0002*/ 	.short	(.L_8 - .L_7)
.L_7:
        /*0004*/ 	.word	0x00000082


	//----- nvinfo : EIATTR_SPARSE_MMA_MASK
	.align		4
.L_8:
        /*0008*/ 	.byte	0x03, 0x50
        /*000a*/ 	.short	0x0000


	//----- nvinfo : EIATTR_MAXREG_COUNT
	.align		4
        /*000c*/ 	.byte	0x03, 0x1b
        /*000e*/ 	.short	0x00ff


	//----- nvinfo : EIATTR_EXTERNS
	.align		4
        /*0010*/ 	.byte	0x04, 0x0f
        /*0012*/ 	.short	(.L_10 - .L_9)


	//   ....[0]....
	.align		4
.L_9:
        /*0014*/ 	.word	index@(vprintf)


	//----- nvinfo : EIATTR_MERCURY_ISA_VERSION
	.align		4
.L_10:
        /*0018*/ 	.byte	0x03, 0x5f
        /*001a*/ 	.short	0x0101


	//----- nvinfo : EIATTR_VRC_CTA_INIT_COUNT
	.align		4
        /*001c*/ 	.byte	0x02, 0x4a
	.zero		1
	.zero		1


	//----- nvinfo : EIATTR_SYSCALL_OFFSETS
	.align		4
        /*0020*/ 	.byte	0x04, 0x46
        /*0022*/ 	.short	(.L_12 - .L_11)


	//   ....[0]....
.L_11:
        /*0024*/ 	.word	0x000000f0


	//----- nvinfo : EIATTR_EXIT_INSTR_OFFSETS
	.align		4
.L_12:
        /*0028*/ 	.byte	0x04, 0x1c
        /*002a*/ 	.short	(.L_14 - .L_13)


	//   ....[0]....
.L_13:
        /*002c*/ 	.word	0x00000100


	//----- nvinfo : EIATTR_SW_WAR
	.align		4
.L_14:
        /*0030*/ 	.byte	0x04, 0x36
        /*0032*/ 	.short	(.L_16 - .L_15)
.L_15:
        /*0034*/ 	.word	0x00000008
.L_16:


//--------------------- .nv.callgraph             --------------------------
	.section	.nv.callgraph,"",@"SHT_CUDA_CALLGRAPH"
	.align	4
	.sectionentsize	8
	.align		4
        /*0000*/ 	.word	0x00000000
	.align		4
        /*0004*/ 	.word	0xffffffff
	.align		4
        /*0008*/ 	.word	index@(_Z6kernelv)
	.align		4
        /*000c*/ 	.word	index@(vprintf)
	.align		4
        /*0010*/ 	.word	0x00000000
	.align		4
        /*0014*/ 	.word	0xfffffffe
	.align		4
        /*0018*/ 	.word	0x00000000
	.align		4
        /*001c*/ 	.word	0xfffffffd
	.align		4
        /*0020*/ 	.word	0x00000000
	.align		4
        /*0024*/ 	.word	0xfffffffc


//--------------------- .nv.constant4             --------------------------
	.section	.nv.constant4,"a",@progbits
	.align	8
	.align		8
.nv.constant4:
        /*0000*/ 	.dword	vprintf
	.align		8
        /*0008*/ 	.dword	$str


//--------------------- .text._Z6kernelv          --------------------------
	.section	.text._Z6kernelv,"ax",@progbits
	.align	128
        .global         _Z6kernelv
        .type           _Z6kernelv,@function
        .size           _Z6kernelv,(.L_x_2 - _Z6kernelv)
        .other          _Z6kernelv,@"STO_CUDA_ENTRY STV_DEFAULT"
_Z6kernelv:
.text._Z6kernelv:
[----:B------:R-:W0:Y:S01]  /*0000*/  LDC R1, c[0x0][0x37c] ;  /* 0x0000df00ff017b82 */ /* 0x000e220000000800 */
[----:B------:R-:W1:Y:S01]  /*0010*/  S2R R8, SR_CTAID.X ;  /* 0x0000000000087919 */ /* 0x000e620000002500 */
[----:B0-----:R-:W-:Y:S01]  /*0020*/  VIADD R1, R1, 0xfffffff8 ;  /* 0xfffffff801017836 */ /* 0x001fe20000000000 */
[----:B------:R-:W-:Y:S01]  /*0030*/  MOV R0, 0x0 ;  /* 0x0000000000007802 */ /* 0x000fe20000000f00 */
[----:B------:R-:W0:Y:S01]  /*0040*/  LDCU UR4, c[0x0][0x2f8] ;  /* 0x00005f00ff0477ac */ /* 0x000e220008000800 */
[----:B------:R-:W1:Y:S03]  /*0050*/  S2R R9, SR_TID.X ;  /* 0x0000000000097919 */ /* 0x000e660000002100 */
[----:B------:R2:W3:Y:S01]  /*0060*/  LDC.64 R2, c[0x4][R0] ;  /* 0x0100000000027b82 */ /* 0x0004e20000000a00 */
[----:B------:R-:W4:Y:S01]  /*0070*/  LDCU.64 UR6, c[0x4][0x8] ;  /* 0x01000100ff0677ac */ /* 0x000f220008000a00 */
[----:B------:R-:W5:Y:S01]  /*0080*/  LDCU UR5, c[0x0][0x2fc] ;  /* 0x00005f80ff0577ac */ /* 0x000f620008000800 */
[----:B0-----:R-:W-:Y:S01]  /*0090*/  IADD3 R6, P0, PT, R1, UR4, RZ ;  /* 0x0000000401067c10 */ /* 0x001fe2000ff1e0ff */
[----:B----4-:R-:W-:Y:S01]  /*00a0*/  IMAD.U32 R4, RZ, RZ, UR6 ;  /* 0x00000006ff047e24 */ /* 0x010fe2000f8e00ff */
[----:B------:R-:W-:-:S03]  /*00b0*/  MOV R5, UR7 ;  /* 0x0000000700057c02 */ /* 0x000fc60008000f00 */
[----:B-----5:R-:W-:Y:S01]  /*00c0*/  IMAD.X R7, RZ, RZ, UR5, P0 ;  /* 0x00000005ff077e24 */ /* 0x020fe200080e06ff */
[----:B-1----:R2:W-:Y:S07]  /*00d0*/  STL.64 [R1], R8 ;  /* 0x0000000801007387 */ /* 0x0025ee0000100a00 */
[----:B------:R-:W-:-:S07]  /*00e0*/  LEPC R20, `(.L_x_0) ;  /* 0x000000001014794e */ /* 0x000fce0000000000 */
[----:B--23--:R-:W-:Y:S05]  /*00f0*/  CALL.ABS.NOINC R2 ;  /* 0x0000000002007343 */ /* 0x00cfea0003c00000 */
.L_x_0:
[----:B------:R-:W-:Y:S05]  /*0100*/  EXIT ;  /* 0x000000000000794d */ /* 0x000fea0003800000 */
.L_x_1:
[----:B------:R-:W-:-:S00]  /*0110*/  BRA `(.L_x_1) ;  /* 0xfffffffc00fc7947 */ /* 0x000fc0000383ffff */
[----:B------:R-:W-:-:S00]  /*0120*/  NOP ;  /* 0x0000000000007918 */ /* 0x000fc00000000000 */
        /* <DEDUP_REMOVED lines=13> */
.L_x_2:


//--------------------- .nv.global.init           --------------------------
	.section	.nv.global.init,"aw",@progbits
.nv.global.init:
	.type		$str,@object
	.size		$str,(.L_0 - $str)
$str:
        /*0000*/ 	.byte	0x47, 0x50, 0x55, 0x20, 0x62, 0x6f, 0x63, 0x6b, 0x49, 0x64, 0x78, 0x20, 0x25, 0x69, 0x20, 0x74
        /*0010*/ 	.byte	0x68, 0x72, 0x65, 0x61, 0x64, 0x49, 0x64, 0x78, 0x20, 0x25, 0x69, 0x3a, 0x20, 0x48, 0x65, 0x6c
        /*0020*/ 	.byte	0x6c, 0x6f, 0x20, 0x57, 0x6f, 0x72, 0x6c, 0x64, 0x21, 0x0a, 0x00
.L_0:


//--------------------- .nv.shared.reserved.0     --------------------------
	.section	.nv.shared.reserved.0,"aw",@nobits
	.weak		__nv_reservedSMEM_offset_0_alias
	.size		__nv_reservedSMEM_offset_0_alias, 0, 64
	.other		__nv_reservedSMEM_offset_0_alias,@"STO_CUDA_RESERVED_SHARED STV_DEFAULT"
__nv_reservedSMEM_offset_0_alias:
	.zero		0
	.zero		64


//--------------------- .nv.constant0._Z6kernelv  --------------------------
	.section	.nv.constant0._Z6kernelv,"a",@progbits
	.sectionflags	@""
	.align	4
.nv.constant0._Z6kernelv:
	.zero		896


//--------------------- SYMBOLS --------------------------

	.type		.nv.reservedSmem.offset0,@object
	.size		.nv.reservedSmem.offset0,0x4
	.type		vprintf,@function
